//
// Generated by NVIDIA NVVM Compiler
//
// Compiler Build ID: CL-36424714
// Cuda compilation tools, release 13.0, V13.0.88
// Based on NVVM 20.0.0
//

.version 9.0
.target sm_100
.address_size 64

	// .globl	hello
.extern .func  (.param .b32 func_retval0) vprintf
(
	.param .b64 vprintf_param_0,
	.param .b64 vprintf_param_1
)
;
.global .align 1 .b8 $str[4] = {37, 115, 10};

.visible .entry hello(
	.param .u64 .ptr .align 1 hello_param_0
)
{
	.local .align 8 .b8 	__local_depot0[8];
	.reg .b64 	%SP;
	.reg .b64 	%SPL;
	.reg .b32 	%r<3>;
	.reg .b64 	%rd<6>;

	mov.u64 	%SPL, __local_depot0;
	cvta.local.u64 	%SP, %SPL;
	ld.param.u64 	%rd1, [hello_param_0];
	add.u64 	%rd2, %SP, 0;
	add.u64 	%rd3, %SPL, 0;
	st.local.u64 	[%rd3], %rd1;
	mov.u64 	%rd4, $str;
	cvta.global.u64 	%rd5, %rd4;
	{ // callseq 0, 0
	.param .b64 param0;
	st.param.b64 	[param0], %rd5;
	.param .b64 param1;
	st.param.b64 	[param1], %rd2;
	.param .b32 retval0;
	call.uni (retval0), 
	vprintf, 
	(
	param0, 
	param1
	);
	ld.param.b32 	%r1, [retval0];
	} // callseq 0
	ret;

}


// ===== COMPILED SASS (sm_100) =====

	.target	sm_100

	.elftype	@"ET_EXEC"


//--------------------- .note.nv.tkinfo           --------------------------
	.section	.note.nv.tkinfo,"",@"SHT_NOTE"
	.sectionflags	@"SHF_NOTE_NV_TKINFO"
	.tkinfo
        /*0018*/ 	.word	0x00000002
        /*0030*/ 	.string	""
        /*0030*/ 	.string	"ptxas"
        /*0030*/ 	.string	"Cuda compilation tools, release 13.0, V13.0.88"
        /*0030*/ 	.string	"Build cuda_13.0.r13.0/compiler.36424714_0"
        /*0030*/ 	.string	"-arch sm_100 -m 64 "



//--------------------- .note.nv.cuinfo           --------------------------
	.section	.note.nv.cuinfo,"",@"SHT_NOTE"
	.sectionflags	@"SHF_NOTE_NV_CUINFO"
        /*0018*/ 	.short	0x0002
        /*001a*/ 	.short	0x0064
        /*001c*/ 	.short	0x0082
	.zero		2


//--------------------- .nv.info                  --------------------------
	.section	.nv.info,"",@"SHT_CUDA_INFO"
	.align	4


	//----- nvinfo : EIATTR_REGCOUNT
	.align		4
        /*0000*/ 	.byte	0x04, 0x2f
        /*0002*/ 	.short	(.L_2 - .L_1)
	.align		4
.L_1:
        /*0004*/ 	.word	index@(hello)
        /*0008*/ 	.word	0x00000018


	//----- nvinfo : EIATTR_FRAME_SIZE
	.align		4
.L_2:
        /*000c*/ 	.byte	0x04, 0x11
        /*000e*/ 	.short	(.L_4 - .L_3)
	.align		4
.L_3:
        /*0010*/ 	.word	index@(hello)
        /*0014*/ 	.word	0x00000008


	//----- nvinfo : EIATTR_MIN_STACK_SIZE
	.align		4
.L_4:
        /*0018*/ 	.byte	0x04, 0x12
        /*001a*/ 	.short	(.L_6 - .L_5)
	.align		4
.L_5:
        /*001c*/ 	.word	index@(hello)
        /*0020*/ 	.word	0x00000008
.L_6:


//--------------------- .nv.compat                --------------------------
	.section	.nv.compat,"",@"SHT_CUDA_COMPAT_INFO"
	.align	4
        /*0000*/ 	.byte	0x02, 0x09, 0x00, 0x00, 0x02, 0x02, 0x01, 0x00, 0x02, 0x05, 0x05, 0x00, 0x03, 0x07, 0x01, 0x01
        /*0010*/ 	.byte	0x02, 0x03, 0x00, 0x00, 0x02, 0x06, 0x01, 0x00, 0x04, 0x0b, 0x08, 0x00, 0x09, 0x00, 0x00, 0x00
        /*0020*/ 	.byte	0x00, 0x00, 0x00, 0x00


//--------------------- .nv.info.hello            --------------------------
	.section	.nv.info.hello,"",@"SHT_CUDA_INFO"
	.sectionflags	@""
	.align	4


	//----- nvinfo : EIATTR_CUDA_API_VERSION
	.align		4
        /*0000*/ 	.byte	0x04, 0x37
        /*0002*/ 	.short	(.L_8 - .L_7)
.L_7:
        /*0004*/ 	.word	0x00000082


	//----- nvinfo : EIATTR_KPARAM_INFO
	.align		4
.L_8:
        /*0008*/ 	.byte	0x04, 0x17
        /*000a*/ 	.short	(.L_10 - .L_9)
.L_9:
        /*000c*/ 	.word	0x00000000
        /*0010*/ 	.short	0x0000
        /*0012*/ 	.short	0x0000
        /*0014*/ 	.byte	0x00, 0xf5, 0x21, 0x00


	//----- nvinfo : EIATTR_SPARSE_MMA_MASK
	.align		4
.L_10:
        /*0018*/ 	.byte	0x03, 0x50
        /*001a*/ 	.short	0x0000


	//----- nvinfo : EIATTR_MAXREG_COUNT
	.align		4
        /*001c*/ 	.byte	0x03, 0x1b
        /*001e*/ 	.short	0x00ff


	//----- nvinfo : EIATTR_EXTERNS
	.align		4
        /*0020*/ 	.byte	0x04, 0x0f
        /*0022*/ 	.short	(.L_12 - .L_11)


	//   ....[0]....
	.align		4
.L_11:
        /*0024*/ 	.word	index@(vprintf)


	//----- nvinfo : EIATTR_MERCURY_ISA_VERSION
	.align		4
.L_12:
        /*0028*/ 	.byte	0x03, 0x5f
        /*002a*/ 	.short	0x0101


	//----- nvinfo : EIATTR_VRC_CTA_INIT_COUNT
	.align		4
        /*002c*/ 	.byte	0x02, 0x4a
	.zero		1
	.zero		1


	//----- nvinfo : EIATTR_SYSCALL_OFFSETS
	.align		4
        /*0030*/ 	.byte	0x04, 0x46
        /*0032*/ 	.short	(.L_14 - .L_13)


	//   ....[0]....
.L_13:
        /*0034*/ 	.word	0x000000e0


	//----- nvinfo : EIATTR_EXIT_INSTR_OFFSETS
	.align		4
.L_14:
        /*0038*/ 	.byte	0x04, 0x1c
        /*003a*/ 	.short	(.L_16 - .L_15)


	//   ....[0]....
.L_15:
        /*003c*/ 	.word	0x000000f0


	//----- nvinfo : EIATTR_CBANK_PARAM_SIZE
	.align		4
.L_16:
        /*0040*/ 	.byte	0x03, 0x19
        /*0042*/ 	.short	0x0008


	//----- nvinfo : EIATTR_PARAM_CBANK
	.align		4
        /*0044*/ 	.byte	0x04, 0x0a
        /*0046*/ 	.short	(.L_18 - .L_17)
	.align		4
.L_17:
        /*0048*/ 	.word	index@(.nv.constant0.hello)
        /*004c*/ 	.short	0x0380
        /*004e*/ 	.short	0x0008


	//----- nvinfo : EIATTR_SW_WAR
	.align		4
.L_18:
        /*0050*/ 	.byte	0x04, 0x36
        /*0052*/ 	.short	(.L_20 - .L_19)
.L_19:
        /*0054*/ 	.word	0x00000008
.L_20:


//--------------------- .nv.callgraph             --------------------------
	.section	.nv.callgraph,"",@"SHT_CUDA_CALLGRAPH"
	.align	4
	.sectionentsize	8
	.align		4
        /*0000*/ 	.word	0x00000000
	.align		4
        /*0004*/ 	.word	0xffffffff
	.align		4
        /*0008*/ 	.word	index@(hello)
	.align		4
        /*000c*/ 	.word	index@(vprintf)
	.align		4
        /*0010*/ 	.word	0x00000000
	.align		4
        /*0014*/ 	.word	0xfffffffe
	.align		4
        /*0018*/ 	.word	0x00000000
	.align		4
        /*001c*/ 	.word	0xfffffffd
	.align		4
        /*0020*/ 	.word	0x00000000
	.align		4
        /*0024*/ 	.word	0xfffffffc


//--------------------- .nv.constant4             --------------------------
	.section	.nv.constant4,"a",@progbits
	.align	8
	.align		8
.nv.constant4:
        /*0000*/ 	.dword	vprintf
	.align		8
        /*0008*/ 	.dword	$str


//--------------------- .text.hello               --------------------------
	.section	.text.hello,"ax",@progbits
	.align	128
        .global         hello
        .type           hello,@function
        .size           hello,(.L_x_2 - hello)
        .other          hello,@"STO_CUDA_ENTRY STV_DEFAULT"
hello:
.text.hello:
[----:B------:R-:W0:Y:S08]  /*0000*/  LDC R1, c[0x0][0x37c] ;  /* 0x0000df00ff017b82 */ /* 0x000e300000000800 */
[----:B------:R-:W1:Y:S01]  /*0010*/  LDC.64 R8, c[0x0][0x380] ;  /* 0x0000e000ff087b82 */ /* 0x000e620000000a00 */
[----:B0-----:R-:W-:Y:S01]  /*0020*/  VIADD R1, R1, 0xfffffff8 ;  /* 0xfffffff801017836 */ /* 0x001fe20000000000 */
[----:B------:R-:W-:Y:S01]  /*0030*/  MOV R0, 0x0 ;  /* 0x0000000000007802 */ /* 0x000fe20000000f00 */
[----:B------:R-:W0:Y:S01]  /*0040*/  LDCU UR4, c[0x0][0x2f8] ;  /* 0x00005f00ff0477ac */ /* 0x000e220008000800 */
[----:B------:R-:W2:Y:S04]  /*0050*/  LDCU.64 UR6, c[0x4][0x8] ;  /* 0x01000100ff0677ac */ /* 0x000ea80008000a00 */
[----:B------:R3:W4:Y:S01]  /*0060*/  LDC.64 R2, c[0x4][R0] ;  /* 0x0100000000027b82 */ /* 0x0007220000000a00 */
[----:B------:R-:W5:Y:S01]  /*0070*/  LDCU UR5, c[0x0][0x2fc] ;  /* 0x00005f80ff0577ac */ /* 0x000f620008000800 */
[----:B0-----:R-:W-:Y:S01]  /*0080*/  IADD3 R6, P0, PT, R1, UR4, RZ ;  /* 0x0000000401067c10 */ /* 0x001fe2000ff1e0ff */
[----:B-1----:R3:W-:Y:S01]  /*0090*/  STL.64 [R1], R8 ;  /* 0x0000000801007387 */ /* 0x0027e20000100a00 */
[----:B--2---:R-:W-:Y:S01]  /*00a0*/  IMAD.U32 R4, RZ, RZ, UR6 ;  /* 0x00000006ff047e24 */ /* 0x004fe2000f8e00ff */
[----:B------:R-:W-:-:S02]  /*00b0*/  MOV R5, UR7 ;  /* 0x0000000700057c02 */ /* 0x000fc40008000f00 */
[----:B-----5:R-:W-:-:S08]  /*00c0*/  IMAD.X R7, RZ, RZ, UR5, P0 ;  /* 0x00000005ff077e24 */ /* 0x020fd000080e06ff */
[----:B------:R-:W-:-:S07]  /*00d0*/  LEPC R20, `(.L_x_0) ;  /* 0x000000001014794e */ /* 0x000fce0000000000 */
[----:B---34-:R-:W-:Y:S05]  /*00e0*/  CALL.ABS.NOINC R2 ;  /* 0x0000000002007343 */ /* 0x018fea0003c00000 */
.L_x_0:
[----:B------:R-:W-:Y:S05]  /*00f0*/  EXIT ;  /* 0x000000000000794d */ /* 0x000fea0003800000 */
.L_x_1:
[----:B------:R-:W-:-:S00]  /*0100*/  BRA `(.L_x_1) ;  /* 0xfffffffc00fc7947 */ /* 0x000fc0000383ffff */
[----:B------:R-:W-:-:S00]  /*0110*/  NOP ;  /* 0x0000000000007918 */ /* 0x000fc00000000000 */
        /* <DEDUP_REMOVED lines=14> */
.L_x_2:


//--------------------- .nv.global.init           --------------------------
	.section	.nv.global.init,"aw",@progbits
.nv.global.init:
	.type		$str,@object
	.size		$str,(.L_0 - $str)
$str:
        /*0000*/ 	.byte	0x25, 0x73, 0x0a, 0x00
.L_0:


//--------------------- .nv.shared.reserved.0     --------------------------
	.section	.nv.shared.reserved.0,"aw",@nobits
	.weak		__nv_reservedSMEM_offset_0_alias
	.size		__nv_reservedSMEM_offset_0_alias, 0, 64
	.other		__nv_reservedSMEM_offset_0_alias,@"STO_CUDA_RESERVED_SHARED STV_DEFAULT"
__nv_reservedSMEM_offset_0_alias:
	.zero		0
	.zero		64


//--------------------- .nv.constant0.hello       --------------------------
	.section	.nv.constant0.hello,"a",@progbits
	.sectionflags	@""
	.align	4
.nv.constant0.hello:
	.zero		904


//--------------------- SYMBOLS --------------------------

	.type		.nv.reservedSmem.offset0,@object
	.size		.nv.reservedSmem.offset0,0x4
	.type		vprintf,@function
